//
// Generated by NVIDIA NVVM Compiler
//
// Compiler Build ID: CL-36424714
// Cuda compilation tools, release 13.0, V13.0.88
// Based on NVVM 20.0.0
//

.version 9.0
.target sm_100
.address_size 64

	// .globl	_Z4shflPiS_i

.visible .entry _Z4shflPiS_i(
	.param .u64 .ptr .align 1 _Z4shflPiS_i_param_0,
	.param .u64 .ptr .align 1 _Z4shflPiS_i_param_1,
	.param .u32 _Z4shflPiS_i_param_2
)
{
	.reg .pred 	%p<3>;
	.reg .b32 	%r<5>;
	.reg .b64 	%rd<5>;

	ld.param.u64 	%rd1, [_Z4shflPiS_i_param_1];
	ld.param.u32 	%r2, [_Z4shflPiS_i_param_2];
	mov.u32 	%r1, %tid.x;
	setp.gt.s32 	%p1, %r1, %r2;
	@%p1 bra 	$L__BB0_2;
	cvta.to.global.u64 	%rd2, %rd1;
	and.b32  	%r3, %r1, 31;
	shfl.sync.idx.b32	%r4|%p2, %r3, 2, 6175, -1;
	mul.wide.u32 	%rd3, %r1, 4;
	add.s64 	%rd4, %rd2, %rd3;
	st.global.u32 	[%rd4], %r4;
$L__BB0_2:
	ret;

}


// ===== COMPILED SASS (sm_100) =====

	.target	sm_100

	.elftype	@"ET_EXEC"


//--------------------- .note.nv.tkinfo           --------------------------
	.section	.note.nv.tkinfo,"",@"SHT_NOTE"
	.sectionflags	@"SHF_NOTE_NV_TKINFO"
	.tkinfo
        /*0018*/ 	.word	0x00000002
        /*0030*/ 	.string	""
        /*0030*/ 	.string	"ptxas"
        /*0030*/ 	.string	"Cuda compilation tools, release 13.0, V13.0.88"
        /*0030*/ 	.string	"Build cuda_13.0.r13.0/compiler.36424714_0"
        /*0030*/ 	.string	"-arch sm_100 -m 64 "



//--------------------- .note.nv.cuinfo           --------------------------
	.section	.note.nv.cuinfo,"",@"SHT_NOTE"
	.sectionflags	@"SHF_NOTE_NV_CUINFO"
        /*0018*/ 	.short	0x0002
        /*001a*/ 	.short	0x0064
        /*001c*/ 	.short	0x0082
	.zero		2


//--------------------- .nv.info                  --------------------------
	.section	.nv.info,"",@"SHT_CUDA_INFO"
	.align	4


	//----- nvinfo : EIATTR_REGCOUNT
	.align		4
        /*0000*/ 	.byte	0x04, 0x2f
        /*0002*/ 	.short	(.L_1 - .L_0)
	.align		4
.L_0:
        /*0004*/ 	.word	index@(_Z4shflPiS_i)
        /*0008*/ 	.word	0x0000000a


	//----- nvinfo : EIATTR_FRAME_SIZE
	.align		4
.L_1:
        /*000c*/ 	.byte	0x04, 0x11
        /*000e*/ 	.short	(.L_3 - .L_2)
	.align		4
.L_2:
        /*0010*/ 	.word	index@(_Z4shflPiS_i)
        /*0014*/ 	.word	0x00000000


	//----- nvinfo : EIATTR_MIN_STACK_SIZE
	.align		4
.L_3:
        /*0018*/ 	.byte	0x04, 0x12
        /*001a*/ 	.short	(.L_5 - .L_4)
	.align		4
.L_4:
        /*001c*/ 	.word	index@(_Z4shflPiS_i)
        /*0020*/ 	.word	0x00000000
.L_5:


//--------------------- .nv.compat                --------------------------
	.section	.nv.compat,"",@"SHT_CUDA_COMPAT_INFO"
	.align	4
        /*0000*/ 	.byte	0x02, 0x09, 0x00, 0x00, 0x02, 0x02, 0x01, 0x00, 0x02, 0x05, 0x05, 0x00, 0x03, 0x07, 0x01, 0x01
        /*0010*/ 	.byte	0x02, 0x03, 0x00, 0x00, 0x02, 0x06, 0x01, 0x00, 0x04, 0x0b, 0x08, 0x00, 0x09, 0x00, 0x00, 0x00
        /*0020*/ 	.byte	0x00, 0x00, 0x00, 0x00


//--------------------- .nv.info._Z4shflPiS_i     --------------------------
	.section	.nv.info._Z4shflPiS_i,"",@"SHT_CUDA_INFO"
	.sectionflags	@""
	.align	4


	//----- nvinfo : EIATTR_CUDA_API_VERSION
	.align		4
        /*0000*/ 	.byte	0x04, 0x37
        /*0002*/ 	.short	(.L_7 - .L_6)
.L_6:
        /*0004*/ 	.word	0x00000082


	//----- nvinfo : EIATTR_KPARAM_INFO
	.align		4
.L_7:
        /*0008*/ 	.byte	0x04, 0x17
        /*000a*/ 	.short	(.L_9 - .L_8)
.L_8:
        /*000c*/ 	.word	0x00000000
        /*0010*/ 	.short	0x0002
        /*0012*/ 	.short	0x0010
        /*0014*/ 	.byte	0x00, 0xf0, 0x11, 0x00


	//----- nvinfo : EIATTR_KPARAM_INFO
	.align		4
.L_9:
        /*0018*/ 	.byte	0x04, 0x17
        /*001a*/ 	.short	(.L_11 - .L_10)
.L_10:
        /*001c*/ 	.word	0x00000000
        /*0020*/ 	.short	0x0001
        /*0022*/ 	.short	0x0008
        /*0024*/ 	.byte	0x00, 0xf5, 0x21, 0x00


	//----- nvinfo : EIATTR_KPARAM_INFO
	.align		4
.L_11:
        /*0028*/ 	.byte	0x04, 0x17
        /*002a*/ 	.short	(.L_13 - .L_12)
.L_12:
        /*002c*/ 	.word	0x00000000
        /*0030*/ 	.short	0x0000
        /*0032*/ 	.short	0x0000
        /*0034*/ 	.byte	0x00, 0xf5, 0x21, 0x00


	//----- nvinfo : EIATTR_SPARSE_MMA_MASK
	.align		4
.L_13:
        /*0038*/ 	.byte	0x03, 0x50
        /*003a*/ 	.short	0x0000


	//----- nvinfo : EIATTR_MAXREG_COUNT
	.align		4
        /*003c*/ 	.byte	0x03, 0x1b
        /*003e*/ 	.short	0x00ff


	//----- nvinfo : EIATTR_MERCURY_ISA_VERSION
	.align		4
        /*0040*/ 	.byte	0x03, 0x5f
        /*0042*/ 	.short	0x0101


	//----- nvinfo : EIATTR_COOP_GROUP_MASK_REGIDS
	.align		4
        /*0044*/ 	.byte	0x04, 0x29
        /*0046*/ 	.short	(.L_15 - .L_14)


	//   ....[0]....
.L_14:
        /*0048*/ 	.word	0xffffffff


	//----- nvinfo : EIATTR_COOP_GROUP_INSTR_OFFSETS
	.align		4
.L_15:
        /*004c*/ 	.byte	0x04, 0x28
        /*004e*/ 	.short	(.L_17 - .L_16)


	//   ....[0]....
.L_16:
        /*0050*/ 	.word	0x00000080


	//----- nvinfo : EIATTR_VRC_CTA_INIT_COUNT
	.align		4
.L_17:
        /*0054*/ 	.byte	0x02, 0x4a
	.zero		1
	.zero		1


	//----- nvinfo : EIATTR_EXIT_INSTR_OFFSETS
	.align		4
        /*0058*/ 	.byte	0x04, 0x1c
        /*005a*/ 	.short	(.L_19 - .L_18)


	//   ....[0]....
.L_18:
        /*005c*/ 	.word	0x00000040


	//   ....[1]....
        /*0060*/ 	.word	0x000000b0


	//----- nvinfo : EIATTR_CBANK_PARAM_SIZE
	.align		4
.L_19:
        /*0064*/ 	.byte	0x03, 0x19
        /*0066*/ 	.short	0x0014


	//----- nvinfo : EIATTR_PARAM_CBANK
	.align		4
        /*0068*/ 	.byte	0x04, 0x0a
        /*006a*/ 	.short	(.L_21 - .L_20)
	.align		4
.L_20:
        /*006c*/ 	.word	index@(.nv.constant0._Z4shflPiS_i)
        /*0070*/ 	.short	0x0380
        /*0072*/ 	.short	0x0014


	//----- nvinfo : EIATTR_SW_WAR
	.align		4
.L_21:
        /*0074*/ 	.byte	0x04, 0x36
        /*0076*/ 	.short	(.L_23 - .L_22)
.L_22:
        /*0078*/ 	.word	0x00000008
.L_23:


//--------------------- .nv.callgraph             --------------------------
	.section	.nv.callgraph,"",@"SHT_CUDA_CALLGRAPH"
	.align	4
	.sectionentsize	8
	.align		4
        /*0000*/ 	.word	0x00000000
	.align		4
        /*0004*/ 	.word	0xffffffff
	.align		4
        /*0008*/ 	.word	0x00000000
	.align		4
        /*000c*/ 	.word	0xfffffffe
	.align		4
        /*0010*/ 	.word	0x00000000
	.align		4
        /*0014*/ 	.word	0xfffffffd
	.align		4
        /*0018*/ 	.word	0x00000000
	.align		4
        /*001c*/ 	.word	0xfffffffc


//--------------------- .text._Z4shflPiS_i        --------------------------
	.section	.text._Z4shflPiS_i,"ax",@progbits
	.align	128
        .global         _Z4shflPiS_i
        .type           _Z4shflPiS_i,@function
        .size           _Z4shflPiS_i,(.L_x_1 - _Z4shflPiS_i)
        .other          _Z4shflPiS_i,@"STO_CUDA_ENTRY STV_DEFAULT"
_Z4shflPiS_i:
.text._Z4shflPiS_i:
[----:B------:R-:W-:Y:S01]  /*0000*/  LDC R1, c[0x0][0x37c] ;  /* 0x0000df00ff017b82 */ /* 0x000fe20000000800 */
[----:B------:R-:W0:Y:S01]  /*0010*/  S2R R7, SR_TID.X ;  /* 0x0000000000077919 */ /* 0x000e220000002100 */
[----:B------:R-:W0:Y:S02]  /*0020*/  LDCU UR4, c[0x0][0x390] ;  /* 0x00007200ff0477ac */ /* 0x000e240008000800 */
[----:B0-----:R-:W-:-:S13]  /*0030*/  ISETP.GT.AND P0, PT, R7, UR4, PT ;  /* 0x0000000407007c0c */ /* 0x001fda000bf04270 */
[----:B------:R-:W-:Y:S05]  /*0040*/  @P0 EXIT ;  /* 0x000000000000094d */ /* 0x000fea0003800000 */
[C---:B------:R-:W-:Y:S01]  /*0050*/  LOP3.LUT R0, R7.reuse, 0x1f, RZ, 0xc0, !PT ;  /* 0x0000001f07007812 */ /* 0x040fe200078ec0ff */
[----:B------:R-:W0:Y:S01]  /*0060*/  LDC.64 R2, c[0x0][0x388] ;  /* 0x0000e200ff027b82 */ /* 0x000e220000000a00 */
[----:B------:R-:W1:Y:S03]  /*0070*/  LDCU.64 UR4, c[0x0][0x358] ;  /* 0x00006b00ff0477ac */ /* 0x000e660008000a00 */
[----:B------:R-:W1:Y:S01]  /*0080*/  SHFL.IDX PT, R5, R0, 0x2, 0x181f ;  /* 0x00581f0000057f89 */ /* 0x000e6200000e0000 */
[----:B0-----:R-:W-:-:S05]  /*0090*/  IMAD.WIDE.U32 R2, R7, 0x4, R2 ;  /* 0x0000000407027825 */ /* 0x001fca00078e0002 */
[----:B-1----:R-:W-:Y:S01]  /*00a0*/  STG.E desc[UR4][R2.64], R5 ;  /* 0x0000000502007986 */ /* 0x002fe2000c101904 */
[----:B------:R-:W-:Y:S05]  /*00b0*/  EXIT ;  /* 0x000000000000794d */ /* 0x000fea0003800000 */
.L_x_0:
[----:B------:R-:W-:-:S00]  /*00c0*/  BRA `(.L_x_0) ;  /* 0xfffffffc00fc7947 */ /* 0x000fc0000383ffff */
[----:B------:R-:W-:-:S00]  /*00d0*/  NOP ;  /* 0x0000000000007918 */ /* 0x000fc00000000000 */
        /* <DEDUP_REMOVED lines=10> */
.L_x_1:


//--------------------- .nv.shared.reserved.0     --------------------------
	.section	.nv.shared.reserved.0,"aw",@nobits
	.weak		__nv_reservedSMEM_offset_0_alias
	.size		__nv_reservedSMEM_offset_0_alias, 0, 64
	.other		__nv_reservedSMEM_offset_0_alias,@"STO_CUDA_RESERVED_SHARED STV_DEFAULT"
__nv_reservedSMEM_offset_0_alias:
	.zero		0
	.zero		64


//--------------------- .nv.constant0._Z4shflPiS_i --------------------------
	.section	.nv.constant0._Z4shflPiS_i,"a",@progbits
	.sectionflags	@""
	.align	4
.nv.constant0._Z4shflPiS_i:
	.zero		916


//--------------------- SYMBOLS --------------------------

	.type		.nv.reservedSmem.offset0,@object
	.size		.nv.reservedSmem.offset0,0x4
